//
// Generated by NVIDIA NVVM Compiler
//
// Compiler Build ID: CL-36424714
// Cuda compilation tools, release 13.0, V13.0.88
// Based on NVVM 20.0.0
//

.version 9.0
.target sm_100
.address_size 64

	// .globl	_Z11clip_kernelPKfPfiff

.visible .entry _Z11clip_kernelPKfPfiff(
	.param .u64 .ptr .align 1 _Z11clip_kernelPKfPfiff_param_0,
	.param .u64 .ptr .align 1 _Z11clip_kernelPKfPfiff_param_1,
	.param .u32 _Z11clip_kernelPKfPfiff_param_2,
	.param .f32 _Z11clip_kernelPKfPfiff_param_3,
	.param .f32 _Z11clip_kernelPKfPfiff_param_4
)
{


	ret;

}


// ===== COMPILED SASS (sm_100) =====

	.target	sm_100

	.elftype	@"ET_EXEC"


//--------------------- .note.nv.tkinfo           --------------------------
	.section	.note.nv.tkinfo,"",@"SHT_NOTE"
	.sectionflags	@"SHF_NOTE_NV_TKINFO"
	.tkinfo
        /*0018*/ 	.word	0x00000002
        /*0030*/ 	.string	""
        /*0030*/ 	.string	"ptxas"
        /*0030*/ 	.string	"Cuda compilation tools, release 13.0, V13.0.88"
        /*0030*/ 	.string	"Build cuda_13.0.r13.0/compiler.36424714_0"
        /*0030*/ 	.string	"-arch sm_100 -m 64 "



//--------------------- .note.nv.cuinfo           --------------------------
	.section	.note.nv.cuinfo,"",@"SHT_NOTE"
	.sectionflags	@"SHF_NOTE_NV_CUINFO"
        /*0018*/ 	.short	0x0002
        /*001a*/ 	.short	0x0064
        /*001c*/ 	.short	0x0082
	.zero		2


//--------------------- .nv.info                  --------------------------
	.section	.nv.info,"",@"SHT_CUDA_INFO"
	.align	4


	//----- nvinfo : EIATTR_REGCOUNT
	.align		4
        /*0000*/ 	.byte	0x04, 0x2f
        /*0002*/ 	.short	(.L_1 - .L_0)
	.align		4
.L_0:
        /*0004*/ 	.word	index@(_Z11clip_kernelPKfPfiff)
        /*0008*/ 	.word	0x00000004


	//----- nvinfo : EIATTR_FRAME_SIZE
	.align		4
.L_1:
        /*000c*/ 	.byte	0x04, 0x11
        /*000e*/ 	.short	(.L_3 - .L_2)
	.align		4
.L_2:
        /*0010*/ 	.word	index@(_Z11clip_kernelPKfPfiff)
        /*0014*/ 	.word	0x00000000


	//----- nvinfo : EIATTR_MIN_STACK_SIZE
	.align		4
.L_3:
        /*0018*/ 	.byte	0x04, 0x12
        /*001a*/ 	.short	(.L_5 - .L_4)
	.align		4
.L_4:
        /*001c*/ 	.word	index@(_Z11clip_kernelPKfPfiff)
        /*0020*/ 	.word	0x00000000
.L_5:


//--------------------- .nv.compat                --------------------------
	.section	.nv.compat,"",@"SHT_CUDA_COMPAT_INFO"
	.align	4
        /*0000*/ 	.byte	0x02, 0x09, 0x00, 0x00, 0x02, 0x02, 0x01, 0x00, 0x02, 0x05, 0x05, 0x00, 0x03, 0x07, 0x01, 0x01
        /*0010*/ 	.byte	0x02, 0x03, 0x00, 0x00, 0x02, 0x06, 0x01, 0x00, 0x04, 0x0b, 0x08, 0x00, 0x09, 0x00, 0x00, 0x00
        /*0020*/ 	.byte	0x00, 0x00, 0x00, 0x00


//--------------------- .nv.info._Z11clip_kernelPKfPfiff --------------------------
	.section	.nv.info._Z11clip_kernelPKfPfiff,"",@"SHT_CUDA_INFO"
	.sectionflags	@""
	.align	4


	//----- nvinfo : EIATTR_CUDA_API_VERSION
	.align		4
        /*0000*/ 	.byte	0x04, 0x37
        /*0002*/ 	.short	(.L_7 - .L_6)
.L_6:
        /*0004*/ 	.word	0x00000082


	//----- nvinfo : EIATTR_KPARAM_INFO
	.align		4
.L_7:
        /*0008*/ 	.byte	0x04, 0x17
        /*000a*/ 	.short	(.L_9 - .L_8)
.L_8:
        /*000c*/ 	.word	0x00000000
        /*0010*/ 	.short	0x0004
        /*0012*/ 	.short	0x0018
        /*0014*/ 	.byte	0x00, 0xf0, 0x11, 0x00


	//----- nvinfo : EIATTR_KPARAM_INFO
	.align		4
.L_9:
        /*0018*/ 	.byte	0x04, 0x17
        /*001a*/ 	.short	(.L_11 - .L_10)
.L_10:
        /*001c*/ 	.word	0x00000000
        /*0020*/ 	.short	0x0003
        /*0022*/ 	.short	0x0014
        /*0024*/ 	.byte	0x00, 0xf0, 0x11, 0x00


	//----- nvinfo : EIATTR_KPARAM_INFO
	.align		4
.L_11:
        /*0028*/ 	.byte	0x04, 0x17
        /*002a*/ 	.short	(.L_13 - .L_12)
.L_12:
        /*002c*/ 	.word	0x00000000
        /*0030*/ 	.short	0x0002
        /*0032*/ 	.short	0x0010
        /*0034*/ 	.byte	0x00, 0xf0, 0x11, 0x00


	//----- nvinfo : EIATTR_KPARAM_INFO
	.align		4
.L_13:
        /*0038*/ 	.byte	0x04, 0x17
        /*003a*/ 	.short	(.L_15 - .L_14)
.L_14:
        /*003c*/ 	.word	0x00000000
        /*0040*/ 	.short	0x0001
        /*0042*/ 	.short	0x0008
        /*0044*/ 	.byte	0x00, 0xf5, 0x21, 0x00


	//----- nvinfo : EIATTR_KPARAM_INFO
	.align		4
.L_15:
        /*0048*/ 	.byte	0x04, 0x17
        /*004a*/ 	.short	(.L_17 - .L_16)
.L_16:
        /*004c*/ 	.word	0x00000000
        /*0050*/ 	.short	0x0000
        /*0052*/ 	.short	0x0000
        /*0054*/ 	.byte	0x00, 0xf5, 0x21, 0x00


	//----- nvinfo : EIATTR_SPARSE_MMA_MASK
	.align		4
.L_17:
        /*0058*/ 	.byte	0x03, 0x50
        /*005a*/ 	.short	0x0000


	//----- nvinfo : EIATTR_MAXREG_COUNT
	.align		4
        /*005c*/ 	.byte	0x03, 0x1b
        /*005e*/ 	.short	0x00ff


	//----- nvinfo : EIATTR_MERCURY_ISA_VERSION
	.align		4
        /*0060*/ 	.byte	0x03, 0x5f
        /*0062*/ 	.short	0x0101


	//----- nvinfo : EIATTR_VRC_CTA_INIT_COUNT
	.align		4
        /*0064*/ 	.byte	0x02, 0x4a
	.zero		1
	.zero		1


	//----- nvinfo : EIATTR_EXIT_INSTR_OFFSETS
	.align		4
        /*0068*/ 	.byte	0x04, 0x1c
        /*006a*/ 	.short	(.L_19 - .L_18)


	//   ....[0]....
.L_18:
        /*006c*/ 	.word	0x00000010


	//----- nvinfo : EIATTR_CBANK_PARAM_SIZE
	.align		4
.L_19:
        /*0070*/ 	.byte	0x03, 0x19
        /*0072*/ 	.short	0x001c


	//----- nvinfo : EIATTR_PARAM_CBANK
	.align		4
        /*0074*/ 	.byte	0x04, 0x0a
        /*0076*/ 	.short	(.L_21 - .L_20)
	.align		4
.L_20:
        /*0078*/ 	.word	index@(.nv.constant0._Z11clip_kernelPKfPfiff)
        /*007c*/ 	.short	0x0380
        /*007e*/ 	.short	0x001c


	//----- nvinfo : EIATTR_SW_WAR
	.align		4
.L_21:
        /*0080*/ 	.byte	0x04, 0x36
        /*0082*/ 	.short	(.L_23 - .L_22)
.L_22:
        /*0084*/ 	.word	0x00000008
.L_23:


//--------------------- .nv.callgraph             --------------------------
	.section	.nv.callgraph,"",@"SHT_CUDA_CALLGRAPH"
	.align	4
	.sectionentsize	8
	.align		4
        /*0000*/ 	.word	0x00000000
	.align		4
        /*0004*/ 	.word	0xffffffff
	.align		4
        /*0008*/ 	.word	0x00000000
	.align		4
        /*000c*/ 	.word	0xfffffffe
	.align		4
        /*0010*/ 	.word	0x00000000
	.align		4
        /*0014*/ 	.word	0xfffffffd
	.align		4
        /*0018*/ 	.word	0x00000000
	.align		4
        /*001c*/ 	.word	0xfffffffc


//--------------------- .text._Z11clip_kernelPKfPfiff --------------------------
	.section	.text._Z11clip_kernelPKfPfiff,"ax",@progbits
	.align	128
        .global         _Z11clip_kernelPKfPfiff
        .type           _Z11clip_kernelPKfPfiff,@function
        .size           _Z11clip_kernelPKfPfiff,(.L_x_1 - _Z11clip_kernelPKfPfiff)
        .other          _Z11clip_kernelPKfPfiff,@"STO_CUDA_ENTRY STV_DEFAULT"
_Z11clip_kernelPKfPfiff:
.text._Z11clip_kernelPKfPfiff:
[----:B------:R-:W-:Y:S01]  /*0000*/  LDC R1, c[0x0][0x37c] ;  /* 0x0000df00ff017b82 */ /* 0x000fe20000000800 */
[----:B------:R-:W-:Y:S05]  /*0010*/  EXIT ;  /* 0x000000000000794d */ /* 0x000fea0003800000 */
.L_x_0:
[----:B------:R-:W-:-:S00]  /*0020*/  BRA `(.L_x_0) ;  /* 0xfffffffc00fc7947 */ /* 0x000fc0000383ffff */
[----:B------:R-:W-:-:S00]  /*0030*/  NOP ;  /* 0x0000000000007918 */ /* 0x000fc00000000000 */
        /* <DEDUP_REMOVED lines=12> */
.L_x_1:


//--------------------- .nv.shared.reserved.0     --------------------------
	.section	.nv.shared.reserved.0,"aw",@nobits
	.weak		__nv_reservedSMEM_offset_0_alias
	.size		__nv_reservedSMEM_offset_0_alias, 0, 64
	.other		__nv_reservedSMEM_offset_0_alias,@"STO_CUDA_RESERVED_SHARED STV_DEFAULT"
__nv_reservedSMEM_offset_0_alias:
	.zero		0
	.zero		64


//--------------------- .nv.constant0._Z11clip_kernelPKfPfiff --------------------------
	.section	.nv.constant0._Z11clip_kernelPKfPfiff,"a",@progbits
	.sectionflags	@""
	.align	4
.nv.constant0._Z11clip_kernelPKfPfiff:
	.zero		924


//--------------------- SYMBOLS --------------------------

	.type		.nv.reservedSmem.offset0,@object
	.size		.nv.reservedSmem.offset0,0x4
